//
// Generated by NVIDIA NVVM Compiler
//
// Compiler Build ID: CL-36424714
// Cuda compilation tools, release 13.0, V13.0.88
// Based on NVVM 20.0.0
//

.version 9.0
.target sm_100
.address_size 64

	// .globl	_Z29reduce_with_warp_optimizationPfi
.extern .shared .align 16 .b8 shared[];

.visible .entry _Z29reduce_with_warp_optimizationPfi(
	.param .u64 .ptr .align 1 _Z29reduce_with_warp_optimizationPfi_param_0,
	.param .u32 _Z29reduce_with_warp_optimizationPfi_param_1
)
{
	.reg .pred 	%p<17>;
	.reg .b32 	%r<37>;
	.reg .b32 	%f<34>;
	.reg .b64 	%rd<9>;

	ld.param.u64 	%rd2, [_Z29reduce_with_warp_optimizationPfi_param_0];
	ld.param.u32 	%r6, [_Z29reduce_with_warp_optimizationPfi_param_1];
	cvta.to.global.u64 	%rd1, %rd2;
	mov.u32 	%r1, %tid.x;
	mov.u32 	%r2, %ctaid.x;
	mov.u32 	%r3, %ntid.x;
	mul.lo.s32 	%r7, %r2, %r3;
	shl.b32 	%r8, %r7, 1;
	add.s32 	%r4, %r8, %r1;
	setp.ge.s32 	%p1, %r4, %r6;
	mov.f32 	%f31, 0f00000000;
	@%p1 bra 	$L__BB0_2;
	mul.wide.s32 	%rd3, %r4, 4;
	add.s64 	%rd4, %rd1, %rd3;
	ld.global.f32 	%f31, [%rd4];
$L__BB0_2:
	add.s32 	%r5, %r4, %r3;
	setp.ge.u32 	%p2, %r5, %r6;
	mov.f32 	%f32, 0f00000000;
	@%p2 bra 	$L__BB0_4;
	mul.wide.u32 	%rd5, %r5, 4;
	add.s64 	%rd6, %rd1, %rd5;
	ld.global.f32 	%f32, [%rd6];
$L__BB0_4:
	add.f32 	%f11, %f31, %f32;
	mov.b32 	%r9, %f11;
	shfl.sync.down.b32	%r10|%p3, %r9, 16, 31, -1;
	mov.b32 	%f12, %r10;
	add.f32 	%f13, %f11, %f12;
	mov.b32 	%r11, %f13;
	shfl.sync.down.b32	%r12|%p4, %r11, 8, 31, -1;
	mov.b32 	%f14, %r12;
	add.f32 	%f15, %f13, %f14;
	mov.b32 	%r13, %f15;
	shfl.sync.down.b32	%r14|%p5, %r13, 4, 31, -1;
	mov.b32 	%f16, %r14;
	add.f32 	%f17, %f15, %f16;
	mov.b32 	%r15, %f17;
	shfl.sync.down.b32	%r16|%p6, %r15, 2, 31, -1;
	mov.b32 	%f18, %r16;
	add.f32 	%f19, %f17, %f18;
	mov.b32 	%r17, %f19;
	shfl.sync.down.b32	%r18|%p7, %r17, 1, 31, -1;
	mov.b32 	%f20, %r18;
	add.f32 	%f5, %f19, %f20;
	and.b32  	%r19, %r1, 31;
	setp.ne.s32 	%p8, %r19, 0;
	@%p8 bra 	$L__BB0_6;
	shr.u32 	%r20, %r1, 3;
	mov.u32 	%r21, shared;
	add.s32 	%r22, %r21, %r20;
	st.shared.f32 	[%r22], %f5;
$L__BB0_6:
	bar.sync 	0;
	setp.gt.u32 	%p9, %r1, 31;
	@%p9 bra 	$L__BB0_11;
	shr.u32 	%r23, %r3, 5;
	setp.ge.u32 	%p10, %r1, %r23;
	mov.f32 	%f33, 0f00000000;
	@%p10 bra 	$L__BB0_9;
	shl.b32 	%r24, %r1, 2;
	mov.u32 	%r25, shared;
	add.s32 	%r26, %r25, %r24;
	ld.shared.f32 	%f33, [%r26];
$L__BB0_9:
	mov.b32 	%r27, %f33;
	shfl.sync.down.b32	%r28|%p11, %r27, 16, 31, -1;
	mov.b32 	%f22, %r28;
	add.f32 	%f23, %f33, %f22;
	mov.b32 	%r29, %f23;
	shfl.sync.down.b32	%r30|%p12, %r29, 8, 31, -1;
	mov.b32 	%f24, %r30;
	add.f32 	%f25, %f23, %f24;
	mov.b32 	%r31, %f25;
	shfl.sync.down.b32	%r32|%p13, %r31, 4, 31, -1;
	mov.b32 	%f26, %r32;
	add.f32 	%f27, %f25, %f26;
	mov.b32 	%r33, %f27;
	shfl.sync.down.b32	%r34|%p14, %r33, 2, 31, -1;
	mov.b32 	%f28, %r34;
	add.f32 	%f29, %f27, %f28;
	mov.b32 	%r35, %f29;
	shfl.sync.down.b32	%r36|%p15, %r35, 1, 31, -1;
	mov.b32 	%f30, %r36;
	add.f32 	%f8, %f29, %f30;
	setp.ne.s32 	%p16, %r1, 0;
	@%p16 bra 	$L__BB0_11;
	mul.wide.u32 	%rd7, %r2, 4;
	add.s64 	%rd8, %rd1, %rd7;
	st.global.f32 	[%rd8], %f8;
$L__BB0_11:
	ret;

}


// ===== COMPILED SASS (sm_100) =====

	.target	sm_100

	.elftype	@"ET_EXEC"


//--------------------- .note.nv.tkinfo           --------------------------
	.section	.note.nv.tkinfo,"",@"SHT_NOTE"
	.sectionflags	@"SHF_NOTE_NV_TKINFO"
	.tkinfo
        /*0018*/ 	.word	0x00000002
        /*0030*/ 	.string	""
        /*0030*/ 	.string	"ptxas"
        /*0030*/ 	.string	"Cuda compilation tools, release 13.0, V13.0.88"
        /*0030*/ 	.string	"Build cuda_13.0.r13.0/compiler.36424714_0"
        /*0030*/ 	.string	"-arch sm_100 -m 64 "



//--------------------- .note.nv.cuinfo           --------------------------
	.section	.note.nv.cuinfo,"",@"SHT_NOTE"
	.sectionflags	@"SHF_NOTE_NV_CUINFO"
        /*0018*/ 	.short	0x0002
        /*001a*/ 	.short	0x0064
        /*001c*/ 	.short	0x0082
	.zero		2


//--------------------- .nv.info                  --------------------------
	.section	.nv.info,"",@"SHT_CUDA_INFO"
	.align	4


	//----- nvinfo : EIATTR_REGCOUNT
	.align		4
        /*0000*/ 	.byte	0x04, 0x2f
        /*0002*/ 	.short	(.L_1 - .L_0)
	.align		4
.L_0:
        /*0004*/ 	.word	index@(_Z29reduce_with_warp_optimizationPfi)
        /*0008*/ 	.word	0x0000000f


	//----- nvinfo : EIATTR_FRAME_SIZE
	.align		4
.L_1:
        /*000c*/ 	.byte	0x04, 0x11
        /*000e*/ 	.short	(.L_3 - .L_2)
	.align		4
.L_2:
        /*0010*/ 	.word	index@(_Z29reduce_with_warp_optimizationPfi)
        /*0014*/ 	.word	0x00000000


	//----- nvinfo : EIATTR_MIN_STACK_SIZE
	.align		4
.L_3:
        /*0018*/ 	.byte	0x04, 0x12
        /*001a*/ 	.short	(.L_5 - .L_4)
	.align		4
.L_4:
        /*001c*/ 	.word	index@(_Z29reduce_with_warp_optimizationPfi)
        /*0020*/ 	.word	0x00000000
.L_5:


//--------------------- .nv.compat                --------------------------
	.section	.nv.compat,"",@"SHT_CUDA_COMPAT_INFO"
	.align	4
        /*0000*/ 	.byte	0x02, 0x09, 0x00, 0x00, 0x02, 0x02, 0x01, 0x00, 0x02, 0x05, 0x05, 0x00, 0x03, 0x07, 0x01, 0x01
        /*0010*/ 	.byte	0x02, 0x03, 0x00, 0x00, 0x02, 0x06, 0x01, 0x00, 0x04, 0x0b, 0x08, 0x00, 0x09, 0x00, 0x00, 0x00
        /*0020*/ 	.byte	0x00, 0x00, 0x00, 0x00


//--------------------- .nv.info._Z29reduce_with_warp_optimizationPfi --------------------------
	.section	.nv.info._Z29reduce_with_warp_optimizationPfi,"",@"SHT_CUDA_INFO"
	.sectionflags	@""
	.align	4


	//----- nvinfo : EIATTR_CUDA_API_VERSION
	.align		4
        /*0000*/ 	.byte	0x04, 0x37
        /*0002*/ 	.short	(.L_7 - .L_6)
.L_6:
        /*0004*/ 	.word	0x00000082


	//----- nvinfo : EIATTR_KPARAM_INFO
	.align		4
.L_7:
        /*0008*/ 	.byte	0x04, 0x17
        /*000a*/ 	.short	(.L_9 - .L_8)
.L_8:
        /*000c*/ 	.word	0x00000000
        /*0010*/ 	.short	0x0001
        /*0012*/ 	.short	0x0008
        /*0014*/ 	.byte	0x00, 0xf0, 0x11, 0x00


	//----- nvinfo : EIATTR_KPARAM_INFO
	.align		4
.L_9:
        /*0018*/ 	.byte	0x04, 0x17
        /*001a*/ 	.short	(.L_11 - .L_10)
.L_10:
        /*001c*/ 	.word	0x00000000
        /*0020*/ 	.short	0x0000
        /*0022*/ 	.short	0x0000
        /*0024*/ 	.byte	0x00, 0xf5, 0x21, 0x00


	//----- nvinfo : EIATTR_SPARSE_MMA_MASK
	.align		4
.L_11:
        /*0028*/ 	.byte	0x03, 0x50
        /*002a*/ 	.short	0x0000


	//----- nvinfo : EIATTR_MAXREG_COUNT
	.align		4
        /*002c*/ 	.byte	0x03, 0x1b
        /*002e*/ 	.short	0x00ff


	//----- nvinfo : EIATTR_NUM_BARRIERS
	.align		4
        /*0030*/ 	.byte	0x02, 0x4c
        /*0032*/ 	.byte	0x01
	.zero		1


	//----- nvinfo : EIATTR_MERCURY_ISA_VERSION
	.align		4
        /*0034*/ 	.byte	0x03, 0x5f
        /*0036*/ 	.short	0x0101


	//----- nvinfo : EIATTR_COOP_GROUP_MASK_REGIDS
	.align		4
        /*0038*/ 	.byte	0x04, 0x29
        /*003a*/ 	.short	(.L_13 - .L_12)


	//   ....[0]....
.L_12:
        /*003c*/ 	.word	0xffffffff


	//   ....[1]....
        /*0040*/ 	.word	0xffffffff


	//   ....[2]....
        /*0044*/ 	.word	0xffffffff


	//   ....[3]....
        /*0048*/ 	.word	0xffffffff


	//   ....[4]....
        /*004c*/ 	.word	0xffffffff


	//   ....[5]....
        /*0050*/ 	.word	0xffffffff


	//   ....[6]....
        /*0054*/ 	.word	0xffffffff


	//   ....[7]....
        /*0058*/ 	.word	0xffffffff


	//   ....[8]....
        /*005c*/ 	.word	0xffffffff


	//   ....[9]....
        /*0060*/ 	.word	0xffffffff


	//----- nvinfo : EIATTR_COOP_GROUP_INSTR_OFFSETS
	.align		4
.L_13:
        /*0064*/ 	.byte	0x04, 0x28
        /*0066*/ 	.short	(.L_15 - .L_14)


	//   ....[0]....
.L_14:
        /*0068*/ 	.word	0x00000170


	//   ....[1]....
        /*006c*/ 	.word	0x000001a0


	//   ....[2]....
        /*0070*/ 	.word	0x000001e0


	//   ....[3]....
        /*0074*/ 	.word	0x00000200


	//   ....[4]....
        /*0078*/ 	.word	0x00000220


	//   ....[5]....
        /*007c*/ 	.word	0x00000300


	//   ....[6]....
        /*0080*/ 	.word	0x00000320


	//   ....[7]....
        /*0084*/ 	.word	0x00000340


	//   ....[8]....
        /*0088*/ 	.word	0x00000360


	//   ....[9]....
        /*008c*/ 	.word	0x00000380


	//----- nvinfo : EIATTR_VRC_CTA_INIT_COUNT
	.align		4
.L_15:
        /*0090*/ 	.byte	0x02, 0x4a
	.zero		1
	.zero		1


	//----- nvinfo : EIATTR_EXIT_INSTR_OFFSETS
	.align		4
        /*0094*/ 	.byte	0x04, 0x1c
        /*0096*/ 	.short	(.L_17 - .L_16)


	//   ....[0]....
.L_16:
        /*0098*/ 	.word	0x00000260


	//   ....[1]....
        /*009c*/ 	.word	0x00000390


	//   ....[2]....
        /*00a0*/ 	.word	0x000003e0


	//----- nvinfo : EIATTR_CBANK_PARAM_SIZE
	.align		4
.L_17:
        /*00a4*/ 	.byte	0x03, 0x19
        /*00a6*/ 	.short	0x000c


	//----- nvinfo : EIATTR_PARAM_CBANK
	.align		4
        /*00a8*/ 	.byte	0x04, 0x0a
        /*00aa*/ 	.short	(.L_19 - .L_18)
	.align		4
.L_18:
        /*00ac*/ 	.word	index@(.nv.constant0._Z29reduce_with_warp_optimizationPfi)
        /*00b0*/ 	.short	0x0380
        /*00b2*/ 	.short	0x000c


	//----- nvinfo : EIATTR_SW_WAR
	.align		4
.L_19:
        /*00b4*/ 	.byte	0x04, 0x36
        /*00b6*/ 	.short	(.L_21 - .L_20)
.L_20:
        /*00b8*/ 	.word	0x00000008
.L_21:


//--------------------- .nv.callgraph             --------------------------
	.section	.nv.callgraph,"",@"SHT_CUDA_CALLGRAPH"
	.align	4
	.sectionentsize	8
	.align		4
        /*0000*/ 	.word	0x00000000
	.align		4
        /*0004*/ 	.word	0xffffffff
	.align		4
        /*0008*/ 	.word	0x00000000
	.align		4
        /*000c*/ 	.word	0xfffffffe
	.align		4
        /*0010*/ 	.word	0x00000000
	.align		4
        /*0014*/ 	.word	0xfffffffd
	.align		4
        /*0018*/ 	.word	0x00000000
	.align		4
        /*001c*/ 	.word	0xfffffffc


//--------------------- .text._Z29reduce_with_warp_optimizationPfi --------------------------
	.section	.text._Z29reduce_with_warp_optimizationPfi,"ax",@progbits
	.align	128
        .global         _Z29reduce_with_warp_optimizationPfi
        .type           _Z29reduce_with_warp_optimizationPfi,@function
        .size           _Z29reduce_with_warp_optimizationPfi,(.L_x_1 - _Z29reduce_with_warp_optimizationPfi)
        .other          _Z29reduce_with_warp_optimizationPfi,@"STO_CUDA_ENTRY STV_DEFAULT"
_Z29reduce_with_warp_optimizationPfi:
.text._Z29reduce_with_warp_optimizationPfi:
[----:B------:R-:W-:Y:S01]  /*0000*/  LDC R1, c[0x0][0x37c] ;  /* 0x0000df00ff017b82 */ /* 0x000fe20000000800 */
[----:B------:R-:W0:Y:S01]  /*0010*/  S2R R0, SR_CTAID.X ;  /* 0x0000000000007919 */ /* 0x000e220000002500 */
[----:B------:R-:W0:Y:S01]  /*0020*/  LDCU UR5, c[0x0][0x360] ;  /* 0x00006c00ff0577ac */ /* 0x000e220008000800 */
[----:B------:R-:W-:Y:S01]  /*0030*/  MOV R8, RZ ;  /* 0x000000ff00087202 */ /* 0x000fe20000000f00 */
[----:B------:R-:W1:Y:S01]  /*0040*/  S2R R2, SR_TID.X ;  /* 0x0000000000027919 */ /* 0x000e620000002100 */
[----:B------:R-:W2:Y:S01]  /*0050*/  LDCU UR4, c[0x0][0x388] ;  /* 0x00007100ff0477ac */ /* 0x000ea20008000800 */
[----:B------:R-:W3:Y:S01]  /*0060*/  LDCU.64 UR6, c[0x0][0x358] ;  /* 0x00006b00ff0677ac */ /* 0x000ee20008000a00 */
[----:B0-----:R-:W-:-:S05]  /*0070*/  IMAD R3, R0, UR5, RZ ;  /* 0x0000000500037c24 */ /* 0x001fca000f8e02ff */
[----:B-1----:R-:W-:-:S04]  /*0080*/  LEA R3, R3, R2, 0x1 ;  /* 0x0000000203037211 */ /* 0x002fc800078e08ff */
[C---:B--2---:R-:W-:Y:S02]  /*0090*/  ISETP.GE.AND P0, PT, R3.reuse, UR4, PT ;  /* 0x0000000403007c0c */ /* 0x044fe4000bf06270 */
[----:B------:R-:W-:-:S04]  /*00a0*/  IADD3 R9, PT, PT, R3, UR5, RZ ;  /* 0x0000000503097c10 */ /* 0x000fc8000fffe0ff */
[----:B------:R-:W-:-:S07]  /*00b0*/  ISETP.GE.U32.AND P1, PT, R9, UR4, PT ;  /* 0x0000000409007c0c */ /* 0x000fce000bf26070 */
[----:B------:R-:W0:Y:S08]  /*00c0*/  @!P0 LDC.64 R4, c[0x0][0x380] ;  /* 0x0000e000ff048b82 */ /* 0x000e300000000a00 */
[----:B------:R-:W1:Y:S01]  /*00d0*/  @!P1 LDC.64 R6, c[0x0][0x380] ;  /* 0x0000e000ff069b82 */ /* 0x000e620000000a00 */
[----:B0-----:R-:W-:-:S04]  /*00e0*/  @!P0 IMAD.WIDE R4, R3, 0x4, R4 ;  /* 0x0000000403048825 */ /* 0x001fc800078e0204 */
[----:B------:R-:W-:Y:S02]  /*00f0*/  HFMA2 R3, -RZ, RZ, 0, 0 ;  /* 0x00000000ff037431 */ /* 0x000fe400000001ff */
[----:B-1----:R-:W-:-:S04]  /*0100*/  @!P1 IMAD.WIDE.U32 R6, R9, 0x4, R6 ;  /* 0x0000000409069825 */ /* 0x002fc800078e0006 */
[----:B---3--:R-:W2:Y:S04]  /*0110*/  @!P0 LDG.E R3, desc[UR6][R4.64] ;  /* 0x0000000604038981 */ /* 0x008ea8000c1e1900 */
[----:B------:R-:W2:Y:S01]  /*0120*/  @!P1 LDG.E R8, desc[UR6][R6.64] ;  /* 0x0000000606089981 */ /* 0x000ea2000c1e1900 */
[C---:B------:R-:W-:Y:S02]  /*0130*/  LOP3.LUT P0, RZ, R2.reuse, 0x1f, RZ, 0xc0, !PT ;  /* 0x0000001f02ff7812 */ /* 0x040fe4000780c0ff */
[----:B------:R-:W-:-:S11]  /*0140*/  ISETP.GT.U32.AND P1, PT, R2, 0x1f, PT ;  /* 0x0000001f0200780c */ /* 0x000fd60003f24070 */
[----:B------:R-:W0:Y:S01]  /*0150*/  @!P0 S2R R12, SR_CgaCtaId ;  /* 0x00000000000c8919 */ /* 0x000e220000008800 */
[----:B--2---:R-:W-:-:S05]  /*0160*/  FADD R3, R8, R3 ;  /* 0x0000000308037221 */ /* 0x004fca0000000000 */
[----:B------:R-:W1:Y:S02]  /*0170*/  SHFL.DOWN PT, R8, R3, 0x10, 0x1f ;  /* 0x0a001f0003087f89 */ /* 0x000e6400000e0000 */
[----:B-1----:R-:W-:Y:S01]  /*0180*/  FADD R8, R3, R8 ;  /* 0x0000000803087221 */ /* 0x002fe20000000000 */
[----:B------:R-:W-:-:S04]  /*0190*/  @!P0 MOV R3, 0x400 ;  /* 0x0000040000038802 */ /* 0x000fc80000000f00 */
[----:B------:R-:W1:Y:S01]  /*01a0*/  SHFL.DOWN PT, R9, R8, 0x8, 0x1f ;  /* 0x09001f0008097f89 */ /* 0x000e6200000e0000 */
[----:B0-----:R-:W-:-:S04]  /*01b0*/  @!P0 LEA R3, R12, R3, 0x18 ;  /* 0x000000030c038211 */ /* 0x001fc800078ec0ff */
[----:B------:R-:W-:Y:S01]  /*01c0*/  @!P0 LEA.HI R3, R2, R3, RZ, 0x1d ;  /* 0x0000000302038211 */ /* 0x000fe200078fe8ff */
[----:B-1----:R-:W-:-:S05]  /*01d0*/  FADD R9, R8, R9 ;  /* 0x0000000908097221 */ /* 0x002fca0000000000 */
[----:B------:R-:W0:Y:S02]  /*01e0*/  SHFL.DOWN PT, R10, R9, 0x4, 0x1f ;  /* 0x08801f00090a7f89 */ /* 0x000e2400000e0000 */
[----:B0-----:R-:W-:-:S05]  /*01f0*/  FADD R10, R9, R10 ;  /* 0x0000000a090a7221 */ /* 0x001fca0000000000 */
[----:B------:R-:W0:Y:S02]  /*0200*/  SHFL.DOWN PT, R11, R10, 0x2, 0x1f ;  /* 0x08401f000a0b7f89 */ /* 0x000e2400000e0000 */
[----:B0-----:R-:W-:-:S05]  /*0210*/  FADD R11, R10, R11 ;  /* 0x0000000b0a0b7221 */ /* 0x001fca0000000000 */
[----:B------:R-:W0:Y:S02]  /*0220*/  SHFL.DOWN PT, R4, R11, 0x1, 0x1f ;  /* 0x08201f000b047f89 */ /* 0x000e2400000e0000 */
[----:B0-----:R-:W-:-:S05]  /*0230*/  FADD R4, R11, R4 ;  /* 0x000000040b047221 */ /* 0x001fca0000000000 */
[----:B------:R0:W-:Y:S01]  /*0240*/  @!P0 STS [R3], R4 ;  /* 0x0000000403008388 */ /* 0x0001e20000000800 */
[----:B------:R-:W-:Y:S06]  /*0250*/  BAR.SYNC.DEFER_BLOCKING 0x0 ;  /* 0x0000000000007b1d */ /* 0x000fec0000010000 */
[----:B------:R-:W-:Y:S05]  /*0260*/  @P1 EXIT ;  /* 0x000000000000194d */ /* 0x000fea0003800000 */
[----:B------:R-:W-:-:S06]  /*0270*/  USHF.R.U32.HI UR4, URZ, 0x5, UR5 ;  /* 0x00000005ff047899 */ /* 0x000fcc0008011605 */
[----:B------:R-:W-:-:S13]  /*0280*/  ISETP.GE.U32.AND P0, PT, R2, UR4, PT ;  /* 0x0000000402007c0c */ /* 0x000fda000bf06070 */
[----:B0-----:R-:W0:Y:S01]  /*0290*/  @!P0 S2R R4, SR_CgaCtaId ;  /* 0x0000000000048919 */ /* 0x001e220000008800 */
[----:B------:R-:W-:-:S04]  /*02a0*/  @!P0 MOV R3, 0x400 ;  /* 0x0000040000038802 */ /* 0x000fc80000000f00 */
[----:B0-----:R-:W-:Y:S02]  /*02b0*/  @!P0 LEA R5, R4, R3, 0x18 ;  /* 0x0000000304058211 */ /* 0x001fe400078ec0ff */
[----:B------:R-:W-:Y:S02]  /*02c0*/  MOV R3, RZ ;  /* 0x000000ff00037202 */ /* 0x000fe40000000f00 */
[----:B------:R-:W-:-:S05]  /*02d0*/  @!P0 LEA R4, R2, R5, 0x2 ;  /* 0x0000000502048211 */ /* 0x000fca00078e10ff */
[----:B------:R-:W0:Y:S01]  /*02e0*/  @!P0 LDS R3, [R4] ;  /* 0x0000000004038984 */ /* 0x000e220000000800 */
[----:B------:R-:W-:-:S03]  /*02f0*/  ISETP.NE.AND P0, PT, R2, RZ, PT ;  /* 0x000000ff0200720c */ /* 0x000fc60003f05270 */
[----:B0-----:R-:W0:Y:S02]  /*0300*/  SHFL.DOWN PT, R6, R3, 0x10, 0x1f ;  /* 0x0a001f0003067f89 */ /* 0x001e2400000e0000 */
[----:B0-----:R-:W-:-:S05]  /*0310*/  FADD R6, R6, R3 ;  /* 0x0000000306067221 */ /* 0x001fca0000000000 */
[----:B------:R-:W0:Y:S02]  /*0320*/  SHFL.DOWN PT, R5, R6, 0x8, 0x1f ;  /* 0x09001f0006057f89 */ /* 0x000e2400000e0000 */
[----:B0-----:R-:W-:-:S05]  /*0330*/  FADD R5, R6, R5 ;  /* 0x0000000506057221 */ /* 0x001fca0000000000 */
[----:B------:R-:W0:Y:S02]  /*0340*/  SHFL.DOWN PT, R8, R5, 0x4, 0x1f ;  /* 0x08801f0005087f89 */ /* 0x000e2400000e0000 */
[----:B0-----:R-:W-:-:S05]  /*0350*/  FADD R8, R5, R8 ;  /* 0x0000000805087221 */ /* 0x001fca0000000000 */
[----:B------:R-:W0:Y:S02]  /*0360*/  SHFL.DOWN PT, R7, R8, 0x2, 0x1f ;  /* 0x08401f0008077f89 */ /* 0x000e2400000e0000 */
[----:B0-----:R-:W-:-:S05]  /*0370*/  FADD R7, R8, R7 ;  /* 0x0000000708077221 */ /* 0x001fca0000000000 */
[----:B------:R0:W1:Y:S01]  /*0380*/  SHFL.DOWN PT, R10, R7, 0x1, 0x1f ;  /* 0x08201f00070a7f89 */ /* 0x00006200000e0000 */
[----:B------:R-:W-:Y:S05]  /*0390*/  @P0 EXIT ;  /* 0x000000000000094d */ /* 0x000fea0003800000 */
[----:B------:R-:W2:Y:S01]  /*03a0*/  LDC.64 R2, c[0x0][0x380] ;  /* 0x0000e000ff027b82 */ /* 0x000ea20000000a00 */
[----:B01----:R-:W-:Y:S01]  /*03b0*/  FADD R7, R7, R10 ;  /* 0x0000000a07077221 */ /* 0x003fe20000000000 */
[----:B--2---:R-:W-:-:S05]  /*03c0*/  IMAD.WIDE.U32 R2, R0, 0x4, R2 ;  /* 0x0000000400027825 */ /* 0x004fca00078e0002 */
[----:B------:R-:W-:Y:S01]  /*03d0*/  STG.E desc[UR6][R2.64], R7 ;  /* 0x0000000702007986 */ /* 0x000fe2000c101906 */
[----:B------:R-:W-:Y:S05]  /*03e0*/  EXIT ;  /* 0x000000000000794d */ /* 0x000fea0003800000 */
.L_x_0:
[----:B------:R-:W-:-:S00]  /*03f0*/  BRA `(.L_x_0) ;  /* 0xfffffffc00fc7947 */ /* 0x000fc0000383ffff */
[----:B------:R-:W-:-:S00]  /*0400*/  NOP ;  /* 0x0000000000007918 */ /* 0x000fc00000000000 */
[----:B------:R-:W-:-:S00]  /*0410*/  NOP ;  /* 0x0000000000007918 */ /* 0x000fc00000000000 */
[----:B------:R-:W-:-:S00]  /*0420*/  NOP ;  /* 0x0000000000007918 */ /* 0x000fc00000000000 */
[----:B------:R-:W-:-:S00]  /*0430*/  NOP ;  /* 0x0000000000007918 */ /* 0x000fc00000000000 */
[----:B------:R-:W-:-:S00]  /*0440*/  NOP ;  /* 0x0000000000007918 */ /* 0x000fc00000000000 */
[----:B------:R-:W-:-:S00]  /*0450*/  NOP ;  /* 0x0000000000007918 */ /* 0x000fc00000000000 */
[----:B------:R-:W-:-:S00]  /*0460*/  NOP ;  /* 0x0000000000007918 */ /* 0x000fc00000000000 */
[----:B------:R-:W-:-:S00]  /*0470*/  NOP ;  /* 0x0000000000007918 */ /* 0x000fc00000000000 */
.L_x_1:


//--------------------- .nv.shared._Z29reduce_with_warp_optimizationPfi --------------------------
	.section	.nv.shared._Z29reduce_with_warp_optimizationPfi,"aw",@nobits
	.sectionflags	@""
	.align	16
	.zero		1024


//--------------------- .nv.shared.reserved.0     --------------------------
	.section	.nv.shared.reserved.0,"aw",@nobits
	.weak		__nv_reservedSMEM_offset_0_alias
	.size		__nv_reservedSMEM_offset_0_alias, 0, 64
	.other		__nv_reservedSMEM_offset_0_alias,@"STO_CUDA_RESERVED_SHARED STV_DEFAULT"
__nv_reservedSMEM_offset_0_alias:
	.zero		0
	.zero		64


//--------------------- .nv.constant0._Z29reduce_with_warp_optimizationPfi --------------------------
	.section	.nv.constant0._Z29reduce_with_warp_optimizationPfi,"a",@progbits
	.sectionflags	@""
	.align	4
.nv.constant0._Z29reduce_with_warp_optimizationPfi:
	.zero		908


//--------------------- SYMBOLS --------------------------

	.type		.nv.reservedSmem.offset0,@object
	.size		.nv.reservedSmem.offset0,0x4
	.type		.nv.reservedSmem.cap,@object
	.size		.nv.reservedSmem.cap,0x4
